	.headerflags	@"EF_CUDA_TEXMODE_UNIFIED EF_CUDA_64BIT_ADDRESS EF_CUDA_ACCELERATORS EF_CUDA_SM90 EF_CUDA_VIRTUAL_SM(EF_CUDA_SM90)"
	.elftype	@"ET_EXEC"


//--------------------- .nv.info                  --------------------------
	.section	.nv.info,"",@"SHT_CUDA_INFO"
	.align	4


	//----- nvinfo : EIATTR_REGCOUNT
	.align		4
        /*0000*/ 	.byte	0x04, 0x2f
        /*0002*/ 	.short	(.L_1 - .L_0)
	.align		4
.L_0:
        /*0004*/ 	.word	index@(triton_poi_fused_cat_102)
        /*0008*/ 	.word	0x0000001e


	//----- nvinfo : EIATTR_MIN_STACK_SIZE
	.align		4
.L_1:
        /*000c*/ 	.byte	0x04, 0x12
        /*000e*/ 	.short	(.L_3 - .L_2)
	.align		4
.L_2:
        /*0010*/ 	.word	index@(triton_poi_fused_cat_102)
        /*0014*/ 	.word	0x00000000


	//----- nvinfo : EIATTR_FRAME_SIZE
	.align		4
.L_3:
        /*0018*/ 	.byte	0x04, 0x11
        /*001a*/ 	.short	(.L_5 - .L_4)
	.align		4
.L_4:
        /*001c*/ 	.word	index@(triton_poi_fused_cat_102)
        /*0020*/ 	.word	0x00000000


	//----- nvinfo : EIATTR_MIN_STACK_SIZE
	.align		4
.L_5:
        /*0024*/ 	.byte	0x04, 0x12
        /*0026*/ 	.short	(.L_7 - .L_6)
	.align		4
.L_6:
        /*0028*/ 	.word	index@(triton_poi_fused_cat_102)
        /*002c*/ 	.word	0x00000000
.L_7:


//--------------------- .nv.info.triton_poi_fused_cat_102 --------------------------
	.section	.nv.info.triton_poi_fused_cat_102,"",@"SHT_CUDA_INFO"
	.sectionflags	@""
	.align	4


	//----- nvinfo : EIATTR_CUDA_API_VERSION
	.align		4
        /*0000*/ 	.byte	0x04, 0x37
        /*0002*/ 	.short	(.L_9 - .L_8)
.L_8:
        /*0004*/ 	.word	0x0000007c


	//----- nvinfo : EIATTR_KPARAM_INFO
	.align		4
.L_9:
        /*0008*/ 	.byte	0x04, 0x17
        /*000a*/ 	.short	(.L_11 - .L_10)
.L_10:
        /*000c*/ 	.word	0x00000000
        /*0010*/ 	.short	0x0009
        /*0012*/ 	.short	0x0048
        /*0014*/ 	.byte	0x00, 0xf0, 0x11, 0x00


	//----- nvinfo : EIATTR_KPARAM_INFO
	.align		4
.L_11:
        /*0018*/ 	.byte	0x04, 0x17
        /*001a*/ 	.short	(.L_13 - .L_12)
.L_12:
        /*001c*/ 	.word	0x00000000
        /*0020*/ 	.short	0x0008
        /*0022*/ 	.short	0x0040
        /*0024*/ 	.byte	0x00, 0xf4, 0x21, 0x00


	//----- nvinfo : EIATTR_KPARAM_INFO
	.align		4
.L_13:
        /*0028*/ 	.byte	0x04, 0x17
        /*002a*/ 	.short	(.L_15 - .L_14)
.L_14:
        /*002c*/ 	.word	0x00000000
        /*0030*/ 	.short	0x0007
        /*0032*/ 	.short	0x0038
        /*0034*/ 	.byte	0x00, 0xf4, 0x21, 0x00


	//----- nvinfo : EIATTR_KPARAM_INFO
	.align		4
.L_15:
        /*0038*/ 	.byte	0x04, 0x17
        /*003a*/ 	.short	(.L_17 - .L_16)
.L_16:
        /*003c*/ 	.word	0x00000000
        /*0040*/ 	.short	0x0006
        /*0042*/ 	.short	0x0030
        /*0044*/ 	.byte	0x00, 0xf4, 0x21, 0x00


	//----- nvinfo : EIATTR_KPARAM_INFO
	.align		4
.L_17:
        /*0048*/ 	.byte	0x04, 0x17
        /*004a*/ 	.short	(.L_19 - .L_18)
.L_18:
        /*004c*/ 	.word	0x00000000
        /*0050*/ 	.short	0x0005
        /*0052*/ 	.short	0x0028
        /*0054*/ 	.byte	0x00, 0xf4, 0x21, 0x00


	//----- nvinfo : EIATTR_KPARAM_INFO
	.align		4
.L_19:
        /*0058*/ 	.byte	0x04, 0x17
        /*005a*/ 	.short	(.L_21 - .L_20)
.L_20:
        /*005c*/ 	.word	0x00000000
        /*0060*/ 	.short	0x0004
        /*0062*/ 	.short	0x0020
        /*0064*/ 	.byte	0x00, 0xf4, 0x21, 0x00


	//----- nvinfo : EIATTR_KPARAM_INFO
	.align		4
.L_21:
        /*0068*/ 	.byte	0x04, 0x17
        /*006a*/ 	.short	(.L_23 - .L_22)
.L_22:
        /*006c*/ 	.word	0x00000000
        /*0070*/ 	.short	0x0003
        /*0072*/ 	.short	0x0018
        /*0074*/ 	.byte	0x00, 0xf4, 0x21, 0x00


	//----- nvinfo : EIATTR_KPARAM_INFO
	.align		4
.L_23:
        /*0078*/ 	.byte	0x04, 0x17
        /*007a*/ 	.short	(.L_25 - .L_24)
.L_24:
        /*007c*/ 	.word	0x00000000
        /*0080*/ 	.short	0x0002
        /*0082*/ 	.short	0x0010
        /*0084*/ 	.byte	0x00, 0xf4, 0x21, 0x00


	//----- nvinfo : EIATTR_KPARAM_INFO
	.align		4
.L_25:
        /*0088*/ 	.byte	0x04, 0x17
        /*008a*/ 	.short	(.L_27 - .L_26)
.L_26:
        /*008c*/ 	.word	0x00000000
        /*0090*/ 	.short	0x0001
        /*0092*/ 	.short	0x0008
        /*0094*/ 	.byte	0x00, 0xf4, 0x21, 0x00


	//----- nvinfo : EIATTR_KPARAM_INFO
	.align		4
.L_27:
        /*0098*/ 	.byte	0x04, 0x17
        /*009a*/ 	.short	(.L_29 - .L_28)
.L_28:
        /*009c*/ 	.word	0x00000000
        /*00a0*/ 	.short	0x0000
        /*00a2*/ 	.short	0x0000
        /*00a4*/ 	.byte	0x00, 0xf4, 0x21, 0x00


	//----- nvinfo : EIATTR_SPARSE_MMA_MASK
	.align		4
.L_29:
        /*00a8*/ 	.byte	0x03, 0x50
        /*00aa*/ 	.short	0x0000


	//----- nvinfo : EIATTR_MAXREG_COUNT
	.align		4
        /*00ac*/ 	.byte	0x03, 0x1b
        /*00ae*/ 	.short	0x00ff


	//----- nvinfo : EIATTR_EXIT_INSTR_OFFSETS
	.align		4
        /*00b0*/ 	.byte	0x04, 0x1c
        /*00b2*/ 	.short	(.L_31 - .L_30)


	//   ....[0]....
.L_30:
        /*00b4*/ 	.word	0x00000950


	//----- nvinfo : EIATTR_REQNTID
	.align		4
.L_31:
        /*00b8*/ 	.byte	0x04, 0x10
        /*00ba*/ 	.short	(.L_33 - .L_32)
.L_32:
        /*00bc*/ 	.word	0x00000100
        /*00c0*/ 	.word	0x00000001
        /*00c4*/ 	.word	0x00000001


	//----- nvinfo : EIATTR_CBANK_PARAM_SIZE
	.align		4
.L_33:
        /*00c8*/ 	.byte	0x03, 0x19
        /*00ca*/ 	.short	0x004c


	//----- nvinfo : EIATTR_PARAM_CBANK
	.align		4
        /*00cc*/ 	.byte	0x04, 0x0a
        /*00ce*/ 	.short	(.L_35 - .L_34)
	.align		4
.L_34:
        /*00d0*/ 	.word	index@(.nv.constant0.triton_poi_fused_cat_102)
        /*00d4*/ 	.short	0x0210
        /*00d6*/ 	.short	0x004c


	//----- nvinfo : EIATTR_SW_WAR
	.align		4
.L_35:
        /*00d8*/ 	.byte	0x04, 0x36
        /*00da*/ 	.short	(.L_37 - .L_36)
.L_36:
        /*00dc*/ 	.word	0x00000008
.L_37:


//--------------------- .nv.callgraph             --------------------------
	.section	.nv.callgraph,"",@"SHT_CUDA_CALLGRAPH"
	.align	4
	.sectionentsize	8
	.align		4
        /*0000*/ 	.word	0x00000000
	.align		4
        /*0004*/ 	.word	0xffffffff
	.align		4
        /*0008*/ 	.word	0x00000000
	.align		4
        /*000c*/ 	.word	0xfffffffe
	.align		4
        /*0010*/ 	.word	0x00000000
	.align		4
        /*0014*/ 	.word	0xfffffffd
	.align		4
        /*0018*/ 	.word	0x00000000
	.align		4
        /*001c*/ 	.word	0xfffffffc


//--------------------- .text.triton_poi_fused_cat_102 --------------------------
	.section	.text.triton_poi_fused_cat_102,"ax",@progbits
	.align	128
        .global         triton_poi_fused_cat_102
        .type           triton_poi_fused_cat_102,@function
        .size           triton_poi_fused_cat_102,(.L_x_1 - triton_poi_fused_cat_102)
        .other          triton_poi_fused_cat_102,@"STO_CUDA_ENTRY STV_DEFAULT"
triton_poi_fused_cat_102:
.text.triton_poi_fused_cat_102:
[----:B------:R-:W-:Y:S01]  /*0000*/  LDC R1, c[0x0][0x28] ;  /* 0x00000a00ff017b82 */ /* 0x000fe20000000800 */
[----:B------:R-:W1:Y:S07]  /*0010*/  S2R R0, SR_TID.X ;  /* 0x0000000000007919 */ /* 0x000e6e0000002100 */
[----:B------:R-:W2:Y:S01]  /*0020*/  LDC.64 R4, c[0x0][0x218] ;  /* 0x00008600ff047b82 */ /* 0x000ea20000000a00 */
[----:B------:R-:W-:Y:S01]  /*0030*/  CS2R R14, SRZ ;  /* 0x00000000000e7805 */ /* 0x000fe2000001ff00 */
[----:B------:R-:W-:Y:S01]  /*0040*/  ULDC.64 UR4, c[0x0][0x208] ;  /* 0x0000820000047ab9 */ /* 0x000fe20000000a00 */
[----:B------:R-:W3:Y:S05]  /*0050*/  S2R R3, SR_CTAID.X ;  /* 0x0000000000037919 */ /* 0x000eea0000002500 */
[----:B------:R-:W4:Y:S08]  /*0060*/  LDC.64 R8, c[0x0][0x220] ;  /* 0x00008800ff087b82 */ /* 0x000f300000000a00 */
[----:B------:R-:W5:Y:S01]  /*0070*/  LDC.64 R16, c[0x0][0x230] ;  /* 0x00008c00ff107b82 */ /* 0x000f620000000a00 */
[----:B------:R-:W-:Y:S01]  /*0080*/  CS2R R10, SRZ ;  /* 0x00000000000a7805 */ /* 0x000fe2000001ff00 */
[----:B------:R-:W-:Y:S01]  /*0090*/  ULDC.64 UR6, c[0x0][0x228] ;  /* 0x00008a0000067ab9 */ /* 0x000fe20000000a00 */
[----:B-1----:R-:W-:-:S05]  /*00a0*/  IMAD.SHL.U32 R0, R0, 0x2, RZ ;  /* 0x0000000200007824 */ /* 0x002fca00078e00ff */
[----:B------:R-:W-:-:S05]  /*00b0*/  LOP3.LUT R0, R0, 0x1fe, RZ, 0xc0, !PT ;  /* 0x000001fe00007812 */ /* 0x000fca00078ec0ff */
[----:B---3--:R-:W-:-:S05]  /*00c0*/  IMAD R2, R3, 0x200, R0 ;  /* 0x0000020003027824 */ /* 0x008fca00078e0200 */
[----:B------:R-:W-:-:S04]  /*00d0*/  SHF.R.S32.HI R19, RZ, 0x1f, R2 ;  /* 0x0000001fff137819 */ /* 0x000fc80000011402 */
[CC--:B------:R-:W-:Y:S02]  /*00e0*/  LEA.HI R0, R19.reuse, R2.reuse, RZ, 0xc ;  /* 0x0000000213007211 */ /* 0x0c0fe400078f60ff */
[----:B------:R-:W-:Y:S02]  /*00f0*/  LEA.HI R7, R19, R2, RZ, 0x6 ;  /* 0x0000000213077211 */ /* 0x000fe400078f30ff */
[----:B------:R-:W-:Y:S02]  /*0100*/  SHF.R.S32.HI R13, RZ, 0xc, R0 ;  /* 0x0000000cff0d7819 */ /* 0x000fe40000011400 */
[----:B------:R-:W-:Y:S02]  /*0110*/  SHF.R.S32.HI R12, RZ, 0x6, R7 ;  /* 0x00000006ff0c7819 */ /* 0x000fe40000011407 */
[----:B------:R-:W-:-:S04]  /*0120*/  LEA.HI R3, R13, R13, RZ, 0x7 ;  /* 0x0000000d0d037211 */ /* 0x000fc800078f38ff */
[----:B------:R-:W-:Y:S02]  /*0130*/  LOP3.LUT R6, R3, 0xffffff80, RZ, 0xc0, !PT ;  /* 0xffffff8003067812 */ /* 0x000fe400078ec0ff */
[----:B------:R-:W-:-:S03]  /*0140*/  LEA.HI R3, R12, R12, RZ, 0x6 ;  /* 0x0000000c0c037211 */ /* 0x000fc600078f30ff */
[----:B------:R-:W-:Y:S01]  /*0150*/  IMAD.IADD R13, R13, 0x1, -R6 ;  /* 0x000000010d0d7824 */ /* 0x000fe200078e0a06 */
[----:B------:R-:W-:-:S04]  /*0160*/  LOP3.LUT R3, R3, 0xffffffc0, RZ, 0xc0, !PT ;  /* 0xffffffc003037812 */ /* 0x000fc800078ec0ff */
[----:B------:R-:W-:Y:S01]  /*0170*/  ISETP.GE.AND P0, PT, R13, 0x40, PT ;  /* 0x000000400d00780c */ /* 0x000fe20003f06270 */
[----:B------:R-:W-:Y:S01]  /*0180*/  IMAD.IADD R12, R12, 0x1, -R3 ;  /* 0x000000010c0c7824 */ /* 0x000fe200078e0a03 */
[----:B------:R-:W-:-:S03]  /*0190*/  LOP3.LUT R3, R7, 0xffffffc0, RZ, 0xc0, !PT ;  /* 0xffffffc007037812 */ /* 0x000fc600078ec0ff */
[----:B--2---:R-:W-:Y:S01]  /*01a0*/  IMAD.WIDE R20, R12, 0x8, R4 ;  /* 0x000000080c147825 */ /* 0x004fe200078e0204 */
[----:B------:R-:W-:-:S03]  /*01b0*/  CS2R R4, SRZ ;  /* 0x0000000000047805 */ /* 0x000fc6000001ff00 */
[----:B------:R-:W-:-:S04]  /*01c0*/  IMAD.IADD R3, R2, 0x1, -R3 ;  /* 0x0000000102037824 */ /* 0x000fc800078e0a03 */
[----:B------:R-:W2:Y:S01]  /*01d0*/  @!P0 LDG.E.EL.64 R14, desc[UR4][R20.64] ;  /* 0x00000004140e8981 */ /* 0x000ea2000c2e1b00 */
[----:B------:R-:W-:Y:S01]  /*01e0*/  CS2R R6, SRZ ;  /* 0x0000000000067805 */ /* 0x000fe2000001ff00 */
[----:B----4-:R-:W-:Y:S01]  /*01f0*/  IMAD.WIDE R22, R3, 0x8, R8 ;  /* 0x0000000803167825 */ /* 0x010fe200078e0208 */
[----:B------:R-:W-:-:S04]  /*0200*/  CS2R R8, SRZ ;  /* 0x0000000000087805 */ /* 0x000fc8000001ff00 */
[----:B------:R-:W3:Y:S01]  /*0210*/  @!P0 LDG.E.EL.128 R4, desc[UR4][R22.64] ;  /* 0x0000000416048981 */ /* 0x000ee2000c2e1d00 */
[----:B-----5:R-:W-:-:S05]  /*0220*/  IMAD.WIDE R16, R3, 0x8, R16 ;  /* 0x0000000803107825 */ /* 0x020fca00078e0210 */
[----:B------:R1:W4:Y:S01]  /*0230*/  @!P0 LDG.E.EL.128 R8, desc[UR4][R16.64] ;  /* 0x0000000410088981 */ /* 0x000322000c2e1d00 */
[----:B------:R-:W-:-:S04]  /*0240*/  LEA.HI R19, R19, R2, RZ, 0x13 ;  /* 0x0000000213137211 */ /* 0x000fc800078f98ff */
[----:B------:R-:W-:Y:S02]  /*0250*/  LOP3.LUT R26, R19, 0xfff80000, RZ, 0xc0, !PT ;  /* 0xfff80000131a7812 */ /* 0x000fe400078ec0ff */
[----:B--2---:R-:W-:Y:S02]  /*0260*/  SEL R20, R15, RZ, !P0 ;  /* 0x000000ff0f147207 */ /* 0x004fe40004000000 */
[----:B------:R-:W-:Y:S02]  /*0270*/  SEL R18, R14, RZ, !P0 ;  /* 0x000000ff0e127207 */ /* 0x000fe40004000000 */
[----:B------:R-:W-:Y:S02]  /*0280*/  SHF.R.U32.HI R15, RZ, 0x1a, R20 ;  /* 0x0000001aff0f7819 */ /* 0x000fe40000011614 */
[----:B---3--:R-:W-:Y:S02]  /*0290*/  SEL R23, R5, RZ, !P0 ;  /* 0x000000ff05177207 */ /* 0x008fe40004000000 */
[----:B------:R-:W-:-:S02]  /*02a0*/  LOP3.LUT R15, R15, 0x20, RZ, 0xc0, !PT ;  /* 0x000000200f0f7812 */ /* 0x000fc400078ec0ff */
[----:B------:R-:W-:Y:S02]  /*02b0*/  SEL R5, R6, RZ, !P0 ;  /* 0x000000ff06057207 */ /* 0x000fe40004000000 */
[----:B------:R-:W-:Y:S02]  /*02c0*/  IADD3 R24, P1, R15, R18, RZ ;  /* 0x000000120f187210 */ /* 0x000fe40007f3e0ff */
[----:B------:R-:W-:Y:S02]  /*02d0*/  SEL R18, R7, RZ, !P0 ;  /* 0x000000ff07127207 */ /* 0x000fe40004000000 */
[----:B------:R-:W-:Y:S01]  /*02e0*/  SEL R14, R4, RZ, !P0 ;  /* 0x000000ff040e7207 */ /* 0x000fe20004000000 */
[----:B------:R-:W-:Y:S01]  /*02f0*/  IMAD.X R7, RZ, RZ, R20, P1 ;  /* 0x000000ffff077224 */ /* 0x000fe200008e0614 */
[----:B------:R-:W-:Y:S01]  /*0300*/  SHF.R.U32.HI R21, RZ, 0x18, R23 ;  /* 0x00000018ff157819 */ /* 0x000fe20000011617 */
[----:B------:R-:W-:Y:S01]  /*0310*/  IMAD.SHL.U32 R6, R24, 0x80, RZ ;  /* 0x0000008018067824 */ /* 0x000fe200078e00ff */
[----:B-1----:R-:W-:-:S02]  /*0320*/  LEA R17, P1, R5, UR6, 0x2 ;  /* 0x0000000605117c11 */ /* 0x002fc4000f8210ff */
[----:B------:R-:W-:Y:S02]  /*0330*/  LEA R16, P2, R14, UR6, 0x2 ;  /* 0x000000060e107c11 */ /* 0x000fe4000f8410ff */
[----:B------:R-:W-:Y:S02]  /*0340*/  LOP3.LUT R21, R21, 0x80, RZ, 0xc0, !PT ;  /* 0x0000008015157812 */ /* 0x000fe400078ec0ff */
[--C-:B------:R-:W-:Y:S02]  /*0350*/  SHF.R.U32.HI R15, RZ, 0x18, R18.reuse ;  /* 0x00000018ff0f7819 */ /* 0x100fe40000011612 */
[----:B------:R-:W-:Y:S02]  /*0360*/  LEA.HI.X R5, R5, UR7, R18, 0x2, P1 ;  /* 0x0000000705057c11 */ /* 0x000fe400088f1412 */
[----:B----4-:R-:W-:Y:S02]  /*0370*/  SEL R20, R9, RZ, !P0 ;  /* 0x000000ff09147207 */ /* 0x010fe40004000000 */
[----:B------:R-:W-:-:S02]  /*0380*/  SEL R18, R11, RZ, !P0 ;  /* 0x000000ff0b127207 */ /* 0x000fc40004000000 */
[----:B------:R-:W-:Y:S02]  /*0390*/  SHF.L.U64.HI R4, R24, 0x7, R7 ;  /* 0x0000000718047819 */ /* 0x000fe40000010207 */
[----:B------:R-:W-:Y:S02]  /*03a0*/  LEA.HI.X R7, R14, UR7, R23, 0x2, P2 ;  /* 0x000000070e077c11 */ /* 0x000fe400090f1417 */
[----:B------:R-:W-:Y:S02]  /*03b0*/  IADD3 R16, P4, P3, R6, R16, R21 ;  /* 0x0000001006107210 */ /* 0x000fe40007b9e015 */
[----:B------:R-:W-:Y:S02]  /*03c0*/  SEL R23, R8, RZ, !P0 ;  /* 0x000000ff08177207 */ /* 0x000fe40004000000 */
[----:B------:R-:W-:Y:S02]  /*03d0*/  SEL R21, R10, RZ, !P0 ;  /* 0x000000ff0a157207 */ /* 0x000fe40004000000 */
[----:B------:R-:W-:-:S02]  /*03e0*/  SHF.R.U32.HI R11, RZ, 0x18, R20 ;  /* 0x00000018ff0b7819 */ /* 0x000fc40000011614 */
[----:B------:R-:W-:Y:S02]  /*03f0*/  SHF.R.U32.HI R9, RZ, 0x18, R18 ;  /* 0x00000018ff097819 */ /* 0x000fe40000011612 */
[----:B------:R-:W-:Y:S02]  /*0400*/  LOP3.LUT R15, R15, 0x80, RZ, 0xc0, !PT ;  /* 0x000000800f0f7812 */ /* 0x000fe400078ec0ff */
[----:B------:R-:W-:Y:S02]  /*0410*/  LEA R10, P5, R23, UR6, 0x2 ;  /* 0x00000006170a7c11 */ /* 0x000fe4000f8a10ff */
[----:B------:R-:W-:Y:S02]  /*0420*/  LEA R8, P6, R21, UR6, 0x2 ;  /* 0x0000000615087c11 */ /* 0x000fe4000f8c10ff */
[----:B------:R-:W-:Y:S02]  /*0430*/  LOP3.LUT R11, R11, 0x80, RZ, 0xc0, !PT ;  /* 0x000000800b0b7812 */ /* 0x000fe400078ec0ff */
[----:B------:R-:W-:-:S02]  /*0440*/  LOP3.LUT R9, R9, 0x80, RZ, 0xc0, !PT ;  /* 0x0000008009097812 */ /* 0x000fc400078ec0ff */
[----:B------:R-:W-:Y:S02]  /*0450*/  IADD3 R14, P2, P1, R6, R17, R15 ;  /* 0x00000011060e7210 */ /* 0x000fe4000795e00f */
[----:B------:R-:W-:Y:S02]  /*0460*/  LEA.HI.X R23, R23, UR7, R20, 0x2, P5 ;  /* 0x0000000717177c11 */ /* 0x000fe4000a8f1414 */
[----:B------:R-:W-:Y:S01]  /*0470*/  LEA.HI.X R21, R21, UR7, R18, 0x2, P6 ;  /* 0x0000000715157c11 */ /* 0x000fe2000b0f1412 */
[----:B------:R-:W-:Y:S01]  /*0480*/  IMAD.MOV.U32 R18, RZ, RZ, RZ ;  /* 0x000000ffff127224 */ /* 0x000fe200078e00ff */
[----:B------:R-:W-:Y:S02]  /*0490*/  IADD3.X R17, R4, R7, RZ, P4, P3 ;  /* 0x0000000704117210 */ /* 0x000fe400027e64ff */
[----:B------:R-:W-:Y:S02]  /*04a0*/  CS2R R24, SRZ ;  /* 0x0000000000187805 */ /* 0x000fe4000001ff00 */
[C---:B------:R-:W-:Y:S01]  /*04b0*/  IADD3 R10, P5, P6, R6.reuse, R10, R11 ;  /* 0x0000000a060a7210 */ /* 0x040fe20007ebe00b */
[----:B------:R-:W-:Y:S01]  /*04c0*/  ULDC.64 UR6, c[0x0][0x248] ;  /* 0x0000920000067ab9 */ /* 0x000fe20000000a00 */
[----:B------:R-:W-:-:S02]  /*04d0*/  IADD3 R8, P3, P4, R6, R8, R9 ;  /* 0x0000000806087210 */ /* 0x000fc40007c7e009 */
[C---:B------:R-:W-:Y:S01]  /*04e0*/  IADD3.X R15, R4.reuse, R5, RZ, P2, P1 ;  /* 0x00000005040f7210 */ /* 0x040fe200017e24ff */
[----:B------:R-:W1:Y:S01]  /*04f0*/  LDC.64 R6, c[0x0][0x210] ;  /* 0x00008400ff067b82 */ /* 0x000e620000000a00 */
[C---:B------:R-:W-:Y:S02]  /*0500*/  IADD3.X R11, R4.reuse, R23, RZ, P5, P6 ;  /* 0x00000017040b7210 */ /* 0x040fe40002fec4ff */
[----:B------:R-:W-:Y:S01]  /*0510*/  IADD3.X R9, R4, R21, RZ, P3, P4 ;  /* 0x0000001504097210 */ /* 0x000fe20001fe84ff */
[----:B------:R-:W-:Y:S01]  /*0520*/  IMAD.SHL.U32 R21, R13, 0x400, RZ ;  /* 0x000004000d157824 */ /* 0x000fe200078e00ff */
[----:B------:R-:W-:-:S03]  /*0530*/  SHF.R.S32.HI R20, RZ, 0x13, R19 ;  /* 0x00000013ff147819 */ /* 0x000fc60000011413 */
[----:B------:R-:W2:Y:S01]  /*0540*/  LDC.64 R4, c[0x0][0x238] ;  /* 0x00008e00ff047b82 */ /* 0x000ea20000000a00 */
[----:B------:R-:W-:-:S04]  /*0550*/  IMAD.WIDE R16, R21, 0x4, R16 ;  /* 0x0000000415107825 */ /* 0x000fc800078e0210 */
[----:B------:R-:W-:-:S04]  /*0560*/  IMAD.WIDE R14, R21, 0x4, R14 ;  /* 0x00000004150e7825 */ /* 0x000fc800078e020e */
[----:B------:R-:W-:-:S04]  /*0570*/  IMAD.WIDE R10, R21, 0x4, R10 ;  /* 0x00000004150a7825 */ /* 0x000fc800078e020a */
[----:B------:R-:W-:-:S04]  /*0580*/  IMAD.WIDE R8, R21, 0x4, R8 ;  /* 0x0000000415087825 */ /* 0x000fc800078e0208 */
[----:B------:R-:W-:-:S04]  /*0590*/  IMAD.U32 R23, R20, 0x10000, RZ ;  /* 0x0001000014177824 */ /* 0x000fc800078e00ff */
[----:B------:R-:W-:-:S04]  /*05a0*/  IMAD.WIDE R16, R23, 0x4, R16 ;  /* 0x0000000417107825 */ /* 0x000fc800078e0210 */
[C---:B------:R-:W-:Y:S01]  /*05b0*/  IMAD.WIDE R14, R23.reuse, 0x4, R14 ;  /* 0x00000004170e7825 */ /* 0x040fe200078e020e */
[----:B------:R3:W4:Y:S03]  /*05c0*/  @!P0 LDG.E.EL R18, desc[UR4][R16.64] ;  /* 0x0000000410128981 */ /* 0x000726000c2e1900 */
[----:B------:R-:W-:Y:S01]  /*05d0*/  IMAD.WIDE R10, R23, 0x4, R10 ;  /* 0x00000004170a7825 */ /* 0x000fe200078e020a */
[----:B------:R-:W-:Y:S01]  /*05e0*/  ISETP.GT.AND P1, PT, R13, 0x3f, PT ;  /* 0x0000003f0d00780c */ /* 0x000fe20003f24270 */
[----:B------:R-:W5:Y:S02]  /*05f0*/  @!P0 LDG.E.EL R24, desc[UR4][R14.64] ;  /* 0x000000040e188981 */ /* 0x000f64000c2e1900 */
[----:B------:R-:W-:Y:S02]  /*0600*/  IMAD.WIDE R22, R23, 0x4, R8 ;  /* 0x0000000417167825 */ /* 0x000fe400078e0208 */
[----:B------:R-:W1:Y:S01]  /*0610*/  LDC.64 R8, c[0x0][0x240] ;  /* 0x00009000ff087b82 */ /* 0x000e620000000a00 */
[----:B------:R2:W5:Y:S01]  /*0620*/  @!P0 LDG.E.EL R25, desc[UR4][R10.64] ;  /* 0x000000040a198981 */ /* 0x000562000c2e1900 */
[----:B------:R-:W-:-:S02]  /*0630*/  IMAD.SHL.U32 R19, R20, 0x40000, RZ ;  /* 0x0004000014137824 */ /* 0x000fc400078e00ff */
[----:B------:R-:W-:-:S03]  /*0640*/  IMAD.MOV.U32 R21, RZ, RZ, RZ ;  /* 0x000000ffff157224 */ /* 0x000fc600078e00ff */
[----:B---3--:R-:W-:Y:S01]  /*0650*/  IADD3 R17, R19, R2, -R26 ;  /* 0x0000000213117210 */ /* 0x008fe20007ffe81a */
[----:B--2---:R-:W-:Y:S01]  /*0660*/  IMAD.WIDE R26, R3, 0x4, R4 ;  /* 0x00000004031a7825 */ /* 0x004fe200078e0204 */
[----:B------:R-:W-:Y:S02]  /*0670*/  LOP3.LUT R3, R0, 0xfffff000, RZ, 0xc0, !PT ;  /* 0xfffff00000037812 */ /* 0x000fe400078ec0ff */
[----:B------:R-:W-:Y:S01]  /*0680*/  CS2R R4, SRZ ;  /* 0x0000000000047805 */ /* 0x000fe2000001ff00 */
[----:B------:R-:W2:Y:S01]  /*0690*/  @!P0 LDG.E.EL R21, desc[UR4][R22.64] ;  /* 0x0000000416158981 */ /* 0x000ea2000c2e1900 */
[----:B------:R-:W-:Y:S02]  /*06a0*/  IMAD.SHL.U32 R13, R13, 0x1000, RZ ;  /* 0x000010000d0d7824 */ /* 0x000fe400078e00ff */
[----:B------:R-:W-:Y:S01]  /*06b0*/  IMAD.IADD R0, R2, 0x1, -R3 ;  /* 0x0000000102007824 */ /* 0x000fe200078e0a03 */
[----:B------:R-:W-:Y:S01]  /*06c0*/  SHF.R.S32.HI R10, RZ, 0x1f, R19 ;  /* 0x0000001fff0a7819 */ /* 0x000fe20000011413 */
[----:B-1----:R-:W-:Y:S01]  /*06d0*/  IMAD.WIDE R16, R17, 0x4, R6 ;  /* 0x0000000411107825 */ /* 0x002fe200078e0206 */
[----:B------:R-:W-:-:S02]  /*06e0*/  CS2R R6, SRZ ;  /* 0x0000000000067805 */ /* 0x000fc4000001ff00 */
[----:B------:R-:W-:Y:S01]  /*06f0*/  SHF.R.S32.HI R3, RZ, 0x1f, R13 ;  /* 0x0000001fff037819 */ /* 0x000fe2000001140d */
[----:B------:R-:W3:Y:S01]  /*0700*/  @!P0 LDG.E.EL.64 R4, desc[UR4][R26.64] ;  /* 0x000000041a048981 */ /* 0x000ee2000c2e1b00 */
[----:B------:R-:W-:Y:S02]  /*0710*/  IADD3 R19, P2, P3, R13, R0, R19 ;  /* 0x000000000d137210 */ /* 0x000fe40007b5e013 */
[----:B------:R-:W-:Y:S01]  /*0720*/  SHF.R.S32.HI R11, RZ, 0x1f, R0 ;  /* 0x0000001fff0b7819 */ /* 0x000fe20000011400 */
[----:B------:R-:W-:Y:S01]  /*0730*/  IMAD.MOV.U32 R0, RZ, RZ, RZ ;  /* 0x000000ffff007224 */ /* 0x000fe200078e00ff */
[----:B------:R1:W3:Y:S02]  /*0740*/  @!P0 LDG.E.64 R6, desc[UR4][R16.64] ;  /* 0x0000000410068981 */ /* 0x0002e4000c1e1b00 */
[----:B------:R-:W-:Y:S01]  /*0750*/  IADD3.X R10, R3, R11, R10, P2, P3 ;  /* 0x0000000b030a7210 */ /* 0x000fe200017e640a */
[----:B------:R-:W-:Y:S02]  /*0760*/  IMAD.MOV.U32 R3, RZ, RZ, RZ ;  /* 0x000000ffff037224 */ /* 0x000fe400078e00ff */
[----:B0-----:R-:W-:Y:S01]  /*0770*/  IMAD.WIDE R12, R12, 0x4, R8 ;  /* 0x000000040c0c7825 */ /* 0x001fe200078e0208 */
[----:B------:R-:W-:-:S02]  /*0780*/  LEA R14, P2, R19, UR6, 0x2 ;  /* 0x00000006130e7c11 */ /* 0x000fc4000f8410ff */
[----:B------:R-:W-:Y:S02]  /*0790*/  CS2R R8, SRZ ;  /* 0x0000000000087805 */ /* 0x000fe4000001ff00 */
[----:B------:R-:W3:Y:S01]  /*07a0*/  @!P0 LDG.E.EL R0, desc[UR4][R12.64] ;  /* 0x000000040c008981 */ /* 0x000ee2000c2e1900 */
[----:B------:R-:W-:Y:S02]  /*07b0*/  LEA.HI.X R15, R19, UR7, R10, 0x2, P2 ;  /* 0x00000007130f7c11 */ /* 0x000fe400090f140a */
[----:B------:R-:W0:Y:S01]  /*07c0*/  LDC.64 R10, c[0x0][0x250] ;  /* 0x00009400ff0a7b82 */ /* 0x000e220000000a00 */
[----:B------:R0:W3:Y:S04]  /*07d0*/  @!P0 LDG.E.EL R3, desc[UR4][R12.64] ;  /* 0x000000040c038981 */ /* 0x0000e8000c2e1900 */
[----:B------:R-:W3:Y:S01]  /*07e0*/  @P1 LDG.E.64 R8, desc[UR4][R14.64+-0x100000] ;  /* 0xf00000040e081981 */ /* 0x000ee2000c1e1b00 */
[----:B0-----:R-:W-:Y:S01]  /*07f0*/  IMAD.WIDE R10, R2, 0x4, R10 ;  /* 0x00000004020a7825 */ /* 0x001fe200078e020a */
[----:B----4-:R-:W-:-:S02]  /*0800*/  SEL R19, R18, RZ, !P0 ;  /* 0x000000ff12137207 */ /* 0x010fc40004000000 */
[----:B-----5:R-:W-:Y:S02]  /*0810*/  SEL R24, R24, RZ, !P0 ;  /* 0x000000ff18187207 */ /* 0x020fe40004000000 */
[----:B-1----:R-:W-:-:S05]  /*0820*/  SEL R16, R25, RZ, !P0 ;  /* 0x000000ff19107207 */ /* 0x002fca0004000000 */
[----:B------:R-:W-:Y:S01]  /*0830*/  FADD R16, -R19, R16 ;  /* 0x0000001013107221 */ /* 0x000fe20000000100 */
[----:B--2---:R-:W-:-:S05]  /*0840*/  SEL R21, R21, RZ, !P0 ;  /* 0x000000ff15157207 */ /* 0x004fca0004000000 */
[----:B------:R-:W-:Y:S01]  /*0850*/  FADD R21, -R24, R21 ;  /* 0x0000001518157221 */ /* 0x000fe20000000100 */
[----:B---3--:R-:W-:Y:S02]  /*0860*/  SEL R4, R4, RZ, !P0 ;  /* 0x000000ff04047207 */ /* 0x008fe40004000000 */
[----:B------:R-:W-:Y:S02]  /*0870*/  SEL R5, R5, RZ, !P0 ;  /* 0x000000ff05057207 */ /* 0x000fe40004000000 */
[----:B------:R-:W-:Y:S01]  /*0880*/  SEL R13, R6, RZ, !P0 ;  /* 0x000000ff060d7207 */ /* 0x000fe20004000000 */
[----:B------:R-:W-:Y:S01]  /*0890*/  FFMA R4, R16, R4, R19 ;  /* 0x0000000410047223 */ /* 0x000fe20000000013 */
[----:B------:R-:W-:Y:S01]  /*08a0*/  SEL R6, R7, RZ, !P0 ;  /* 0x000000ff07067207 */ /* 0x000fe20004000000 */
[----:B------:R-:W-:Y:S02]  /*08b0*/  FFMA R5, R21, R5, R24 ;  /* 0x0000000515057223 */ /* 0x000fe40000000018 */
[----:B------:R-:W-:-:S02]  /*08c0*/  FADD R4, -R13, R4 ;  /* 0x000000040d047221 */ /* 0x000fc40000000100 */
[----:B------:R-:W-:Y:S01]  /*08d0*/  FADD R5, -R6, R5 ;  /* 0x0000000506057221 */ /* 0x000fe20000000100 */
[----:B------:R-:W-:Y:S02]  /*08e0*/  SEL R0, R0, RZ, !P0 ;  /* 0x000000ff00007207 */ /* 0x000fe40004000000 */
[----:B------:R-:W-:-:S03]  /*08f0*/  SEL R3, R3, RZ, !P0 ;  /* 0x000000ff03037207 */ /* 0x000fc60004000000 */
[----:B------:R-:W-:Y:S01]  /*0900*/  FFMA R4, R4, R0, R13 ;  /* 0x0000000004047223 */ /* 0x000fe2000000000d */
[----:B------:R-:W-:Y:S01]  /*0910*/  @P0 SEL R4, R8, RZ, P1 ;  /* 0x000000ff08040207 */ /* 0x000fe20000800000 */
[----:B------:R-:W-:Y:S01]  /*0920*/  FFMA R5, R5, R3, R6 ;  /* 0x0000000305057223 */ /* 0x000fe20000000006 */
[----:B------:R-:W-:-:S05]  /*0930*/  @P0 SEL R5, R9, RZ, P1 ;  /* 0x000000ff09050207 */ /* 0x000fca0000800000 */
[----:B------:R-:W-:Y:S01]  /*0940*/  STG.E.64 desc[UR4][R10.64], R4 ;  /* 0x000000040a007986 */ /* 0x000fe2000c101b04 */
[----:B------:R-:W-:Y:S05]  /*0950*/  EXIT ;  /* 0x000000000000794d */ /* 0x000fea0003800000 */
.L_x_0:
[----:B------:R-:W-:-:S00]  /*0960*/  BRA `(.L_x_0) ;  /* 0xfffffffc00fc7947 */ /* 0x000fc0000383ffff */
[----:B------:R-:W-:-:S00]  /*0970*/  NOP ;  /* 0x0000000000007918 */ /* 0x000fc00000000000 */
        /* <DEDUP_REMOVED lines=8> */
.L_x_1:


//--------------------- .nv.constant0.triton_poi_fused_cat_102 --------------------------
	.section	.nv.constant0.triton_poi_fused_cat_102,"a",@progbits
	.sectionflags	@""
	.align	4
.nv.constant0.triton_poi_fused_cat_102:
	.zero		604
